	.headerflags	@"EF_CUDA_TEXMODE_UNIFIED EF_CUDA_64BIT_ADDRESS EF_CUDA_ACCELERATORS EF_CUDA_SM90 EF_CUDA_VIRTUAL_SM(EF_CUDA_SM90)"
	.elftype	@"ET_EXEC"


//--------------------- .nv.info                  --------------------------
	.section	.nv.info,"",@"SHT_CUDA_INFO"
	.align	4


	//----- nvinfo : EIATTR_REGCOUNT
	.align		4
        /*0000*/ 	.byte	0x04, 0x2f
        /*0002*/ 	.short	(.L_3 - .L_2)
	.align		4
.L_2:
        /*0004*/ 	.word	index@(triton_poi_fused__native_batch_norm_legit_no_training_cat_convolution_relu_10)
        /*0008*/ 	.word	0x00000016


	//----- nvinfo : EIATTR_MIN_STACK_SIZE
	.align		4
.L_3:
        /*000c*/ 	.byte	0x04, 0x12
        /*000e*/ 	.short	(.L_5 - .L_4)
	.align		4
.L_4:
        /*0010*/ 	.word	index@(triton_poi_fused__native_batch_norm_legit_no_training_cat_convolution_relu_10)
        /*0014*/ 	.word	0x00000000


	//----- nvinfo : EIATTR_FRAME_SIZE
	.align		4
.L_5:
        /*0018*/ 	.byte	0x04, 0x11
        /*001a*/ 	.short	(.L_7 - .L_6)
	.align		4
.L_6:
        /*001c*/ 	.word	index@(triton_poi_fused__native_batch_norm_legit_no_training_cat_convolution_relu_10)
        /*0020*/ 	.word	0x00000000


	//----- nvinfo : EIATTR_MIN_STACK_SIZE
	.align		4
.L_7:
        /*0024*/ 	.byte	0x04, 0x12
        /*0026*/ 	.short	(.L_9 - .L_8)
	.align		4
.L_8:
        /*0028*/ 	.word	index@(triton_poi_fused__native_batch_norm_legit_no_training_cat_convolution_relu_10)
        /*002c*/ 	.word	0x00000000
.L_9:


//--------------------- .nv.info.triton_poi_fused__native_batch_norm_legit_no_training_cat_convolution_relu_10 --------------------------
	.section	.nv.info.triton_poi_fused__native_batch_norm_legit_no_training_cat_convolution_relu_10,"",@"SHT_CUDA_INFO"
	.sectionflags	@""
	.align	4


	//----- nvinfo : EIATTR_CUDA_API_VERSION
	.align		4
        /*0000*/ 	.byte	0x04, 0x37
        /*0002*/ 	.short	(.L_11 - .L_10)
.L_10:
        /*0004*/ 	.word	0x0000007c


	//----- nvinfo : EIATTR_KPARAM_INFO
	.align		4
.L_11:
        /*0008*/ 	.byte	0x04, 0x17
        /*000a*/ 	.short	(.L_13 - .L_12)
.L_12:
        /*000c*/ 	.word	0x00000000
        /*0010*/ 	.short	0x0008
        /*0012*/ 	.short	0x0040
        /*0014*/ 	.byte	0x00, 0xf0, 0x11, 0x00


	//----- nvinfo : EIATTR_KPARAM_INFO
	.align		4
.L_13:
        /*0018*/ 	.byte	0x04, 0x17
        /*001a*/ 	.short	(.L_15 - .L_14)
.L_14:
        /*001c*/ 	.word	0x00000000
        /*0020*/ 	.short	0x0007
        /*0022*/ 	.short	0x0038
        /*0024*/ 	.byte	0x00, 0xf4, 0x21, 0x00


	//----- nvinfo : EIATTR_KPARAM_INFO
	.align		4
.L_15:
        /*0028*/ 	.byte	0x04, 0x17
        /*002a*/ 	.short	(.L_17 - .L_16)
.L_16:
        /*002c*/ 	.word	0x00000000
        /*0030*/ 	.short	0x0006
        /*0032*/ 	.short	0x0030
        /*0034*/ 	.byte	0x00, 0xf4, 0x21, 0x00


	//----- nvinfo : EIATTR_KPARAM_INFO
	.align		4
.L_17:
        /*0038*/ 	.byte	0x04, 0x17
        /*003a*/ 	.short	(.L_19 - .L_18)
.L_18:
        /*003c*/ 	.word	0x00000000
        /*0040*/ 	.short	0x0005
        /*0042*/ 	.short	0x0028
        /*0044*/ 	.byte	0x00, 0xf4, 0x21, 0x00


	//----- nvinfo : EIATTR_KPARAM_INFO
	.align		4
.L_19:
        /*0048*/ 	.byte	0x04, 0x17
        /*004a*/ 	.short	(.L_21 - .L_20)
.L_20:
        /*004c*/ 	.word	0x00000000
        /*0050*/ 	.short	0x0004
        /*0052*/ 	.short	0x0020
        /*0054*/ 	.byte	0x00, 0xf4, 0x21, 0x00


	//----- nvinfo : EIATTR_KPARAM_INFO
	.align		4
.L_21:
        /*0058*/ 	.byte	0x04, 0x17
        /*005a*/ 	.short	(.L_23 - .L_22)
.L_22:
        /*005c*/ 	.word	0x00000000
        /*0060*/ 	.short	0x0003
        /*0062*/ 	.short	0x0018
        /*0064*/ 	.byte	0x00, 0xf4, 0x21, 0x00


	//----- nvinfo : EIATTR_KPARAM_INFO
	.align		4
.L_23:
        /*0068*/ 	.byte	0x04, 0x17
        /*006a*/ 	.short	(.L_25 - .L_24)
.L_24:
        /*006c*/ 	.word	0x00000000
        /*0070*/ 	.short	0x0002
        /*0072*/ 	.short	0x0010
        /*0074*/ 	.byte	0x00, 0xf4, 0x21, 0x00


	//----- nvinfo : EIATTR_KPARAM_INFO
	.align		4
.L_25:
        /*0078*/ 	.byte	0x04, 0x17
        /*007a*/ 	.short	(.L_27 - .L_26)
.L_26:
        /*007c*/ 	.word	0x00000000
        /*0080*/ 	.short	0x0001
        /*0082*/ 	.short	0x0008
        /*0084*/ 	.byte	0x00, 0xf4, 0x21, 0x00


	//----- nvinfo : EIATTR_KPARAM_INFO
	.align		4
.L_27:
        /*0088*/ 	.byte	0x04, 0x17
        /*008a*/ 	.short	(.L_29 - .L_28)
.L_28:
        /*008c*/ 	.word	0x00000000
        /*0090*/ 	.short	0x0000
        /*0092*/ 	.short	0x0000
        /*0094*/ 	.byte	0x00, 0xf4, 0x21, 0x00


	//----- nvinfo : EIATTR_SPARSE_MMA_MASK
	.align		4
.L_29:
        /*0098*/ 	.byte	0x03, 0x50
        /*009a*/ 	.short	0x0000


	//----- nvinfo : EIATTR_MAXREG_COUNT
	.align		4
        /*009c*/ 	.byte	0x03, 0x1b
        /*009e*/ 	.short	0x00ff


	//----- nvinfo : EIATTR_EXIT_INSTR_OFFSETS
	.align		4
        /*00a0*/ 	.byte	0x04, 0x1c
        /*00a2*/ 	.short	(.L_31 - .L_30)


	//   ....[0]....
.L_30:
        /*00a4*/ 	.word	0x00000440


	//----- nvinfo : EIATTR_REQNTID
	.align		4
.L_31:
        /*00a8*/ 	.byte	0x04, 0x10
        /*00aa*/ 	.short	(.L_33 - .L_32)
.L_32:
        /*00ac*/ 	.word	0x00000100
        /*00b0*/ 	.word	0x00000001
        /*00b4*/ 	.word	0x00000001


	//----- nvinfo : EIATTR_CBANK_PARAM_SIZE
	.align		4
.L_33:
        /*00b8*/ 	.byte	0x03, 0x19
        /*00ba*/ 	.short	0x0044


	//----- nvinfo : EIATTR_PARAM_CBANK
	.align		4
        /*00bc*/ 	.byte	0x04, 0x0a
        /*00be*/ 	.short	(.L_35 - .L_34)
	.align		4
.L_34:
        /*00c0*/ 	.word	index@(.nv.constant0.triton_poi_fused__native_batch_norm_legit_no_training_cat_convolution_relu_10)
        /*00c4*/ 	.short	0x0210
        /*00c6*/ 	.short	0x0044


	//----- nvinfo : EIATTR_SW_WAR
	.align		4
.L_35:
        /*00c8*/ 	.byte	0x04, 0x36
        /*00ca*/ 	.short	(.L_37 - .L_36)
.L_36:
        /*00cc*/ 	.word	0x00000008
.L_37:


//--------------------- .nv.callgraph             --------------------------
	.section	.nv.callgraph,"",@"SHT_CUDA_CALLGRAPH"
	.align	4
	.sectionentsize	8
	.align		4
        /*0000*/ 	.word	0x00000000
	.align		4
        /*0004*/ 	.word	0xffffffff
	.align		4
        /*0008*/ 	.word	0x00000000
	.align		4
        /*000c*/ 	.word	0xfffffffe
	.align		4
        /*0010*/ 	.word	0x00000000
	.align		4
        /*0014*/ 	.word	0xfffffffd
	.align		4
        /*0018*/ 	.word	0x00000000
	.align		4
        /*001c*/ 	.word	0xfffffffc


//--------------------- .nv.constant4             --------------------------
	.section	.nv.constant4,"a",@progbits
	.align	8
	.align		8
.nv.constant4:
        /*0000*/ 	.dword	_$_str
	.align		8
        /*0008*/ 	.dword	_$_str_$_2


//--------------------- .text.triton_poi_fused__native_batch_norm_legit_no_training_cat_convolution_relu_10 --------------------------
	.section	.text.triton_poi_fused__native_batch_norm_legit_no_training_cat_convolution_relu_10,"ax",@progbits
	.align	128
        .global         triton_poi_fused__native_batch_norm_legit_no_training_cat_convolution_relu_10
        .type           triton_poi_fused__native_batch_norm_legit_no_training_cat_convolution_relu_10,@function
        .size           triton_poi_fused__native_batch_norm_legit_no_training_cat_convolution_relu_10,(.L_x_1 - triton_poi_fused__native_batch_norm_legit_no_training_cat_convolution_relu_10)
        .other          triton_poi_fused__native_batch_norm_legit_no_training_cat_convolution_relu_10,@"STO_CUDA_ENTRY STV_DEFAULT"
triton_poi_fused__native_batch_norm_legit_no_training_cat_convolution_relu_10:
.text.triton_poi_fused__native_batch_norm_legit_no_training_cat_convolution_relu_10:
[----:B------:R-:W-:Y:S01]  /*0000*/  LDC R1, c[0x0][0x28] ;  /* 0x00000a00ff017b82 */ /* 0x000fe20000000800 */
[----:B------:R-:W1:Y:S07]  /*0010*/  S2R R0, SR_TID.X ;  /* 0x0000000000007919 */ /* 0x000e6e0000002100 */
[----:B------:R-:W2:Y:S01]  /*0020*/  LDC.64 R12, c[0x0][0x228] ;  /* 0x00008a00ff0c7b82 */ /* 0x000ea20000000a00 */
[----:B------:R-:W-:Y:S01]  /*0030*/  ULDC.64 UR4, c[0x0][0x208] ;  /* 0x0000820000047ab9 */ /* 0x000fe20000000a00 */
[----:B------:R-:W3:Y:S06]  /*0040*/  S2R R5, SR_CTAID.X ;  /* 0x0000000000057919 */ /* 0x000eec0000002500 */
[----:B------:R-:W4:Y:S08]  /*0050*/  LDC.64 R10, c[0x0][0x218] ;  /* 0x00008600ff0a7b82 */ /* 0x000f300000000a00 */
[----:B------:R-:W5:Y:S08]  /*0060*/  LDC.64 R14, c[0x0][0x220] ;  /* 0x00008800ff0e7b82 */ /* 0x000f700000000a00 */
[----:B------:R-:W5:Y:S01]  /*0070*/  LDC.64 R16, c[0x0][0x230] ;  /* 0x00008c00ff107b82 */ /* 0x000f620000000a00 */
[----:B-1----:R-:W-:-:S07]  /*0080*/  SHF.L.U32 R0, R0, 0x1, RZ ;  /* 0x0000000100007819 */ /* 0x002fce00000006ff */
[----:B------:R-:W1:Y:S01]  /*0090*/  LDC.64 R6, c[0x0][0x238] ;  /* 0x00008e00ff067b82 */ /* 0x000e620000000a00 */
[----:B---3--:R-:W-:Y:S02]  /*00a0*/  SHF.R.S32.HI R3, RZ, 0x16, R5 ;  /* 0x00000016ff037819 */ /* 0x008fe40000011405 */
[----:B------:R-:W-:Y:S02]  /*00b0*/  LOP3.LUT R0, R0, 0x1fe, RZ, 0xc0, !PT ;  /* 0x000001fe00007812 */ /* 0x000fe400078ec0ff */
[----:B------:R-:W-:Y:S02]  /*00c0*/  SGXT R3, R3, 0x1 ;  /* 0x000000010303781a */ /* 0x000fe40000000200 */
[----:B------:R-:W-:-:S04]  /*00d0*/  LEA R0, R5, R0, 0x9 ;  /* 0x0000000005007211 */ /* 0x000fc800078e48ff */
[----:B------:R-:W-:-:S04]  /*00e0*/  LEA.HI R3, R3, R0, RZ, 0x8 ;  /* 0x0000000003037211 */ /* 0x000fc800078f40ff */
[----:B------:R-:W-:-:S04]  /*00f0*/  SHF.R.S32.HI R3, RZ, 0x8, R3 ;  /* 0x00000008ff037819 */ /* 0x000fc80000011403 */
[----:B------:R-:W-:-:S04]  /*0100*/  LEA.HI R2, R3, R3, RZ, 0x7 ;  /* 0x0000000303027211 */ /* 0x000fc800078f38ff */
[----:B------:R-:W-:-:S04]  /*0110*/  LOP3.LUT R2, R2, 0xffffff80, RZ, 0xc0, !PT ;  /* 0xffffff8002027812 */ /* 0x000fc800078ec0ff */
[----:B------:R-:W-:Y:S02]  /*0120*/  IADD3 R19, R3, -R2, RZ ;  /* 0x8000000203137210 */ /* 0x000fe40007ffe0ff */
[----:B------:R-:W3:Y:S03]  /*0130*/  LDC.64 R2, c[0x0][0x210] ;  /* 0x00008400ff027b82 */ /* 0x000ee60000000a00 */
[----:B--2---:R-:W-:-:S05]  /*0140*/  IMAD.WIDE R12, R19, 0x4, R12 ;  /* 0x00000004130c7825 */ /* 0x004fca00078e020c */
[----:B------:R-:W2:Y:S01]  /*0150*/  LDG.E.EL R18, desc[UR4][R12.64] ;  /* 0x000000040c127981 */ /* 0x000ea2000c2e1900 */
[----:B----4-:R-:W-:-:S04]  /*0160*/  IMAD.WIDE R10, R19, 0x4, R10 ;  /* 0x00000004130a7825 */ /* 0x010fc800078e020a */
[C---:B-----5:R-:W-:Y:S01]  /*0170*/  IMAD.WIDE R14, R19.reuse, 0x4, R14 ;  /* 0x00000004130e7825 */ /* 0x060fe200078e020e */
[----:B------:R4:W5:Y:S04]  /*0180*/  LDG.E.EL R8, desc[UR4][R10.64] ;  /* 0x000000040a087981 */ /* 0x000968000c2e1900 */
[----:B------:R1:W5:Y:S01]  /*0190*/  LDG.E.EL R9, desc[UR4][R14.64] ;  /* 0x000000040e097981 */ /* 0x000362000c2e1900 */
[----:B---3--:R-:W-:Y:S01]  /*01a0*/  IMAD.WIDE R2, R0, 0x4, R2 ;  /* 0x0000000400027825 */ /* 0x008fe200078e0202 */
[----:B----4-:R-:W3:Y:S04]  /*01b0*/  LDC.64 R10, c[0x0][0x240] ;  /* 0x00009000ff0a7b82 */ /* 0x010ee80000000a00 */
[----:B------:R-:W5:Y:S01]  /*01c0*/  LDG.E.64 R4, desc[UR4][R2.64] ;  /* 0x0000000402047981 */ /* 0x000f62000c1e1b00 */
[----:B0-----:R-:W-:-:S04]  /*01d0*/  IMAD.WIDE R16, R19, 0x4, R16 ;  /* 0x0000000413107825 */ /* 0x001fc800078e0210 */
[----:B-1----:R-:W-:Y:S01]  /*01e0*/  IMAD.WIDE R6, R19, 0x4, R6 ;  /* 0x0000000413067825 */ /* 0x002fe200078e0206 */
[----:B------:R-:W4:Y:S04]  /*01f0*/  LDG.E.EL R12, desc[UR4][R16.64] ;  /* 0x00000004100c7981 */ /* 0x000f28000c2e1900 */
[----:B------:R0:W4:Y:S01]  /*0200*/  LDG.E.EL R13, desc[UR4][R6.64] ;  /* 0x00000004060d7981 */ /* 0x000122000c2e1900 */
[----:B------:R-:W-:Y:S01]  /*0210*/  HFMA2.MMA R14, -RZ, RZ, 1.625, 0 ;  /* 0x3e800000ff0e7435 */ /* 0x000fe200000001ff */
[----:B------:R-:W-:Y:S01]  /*0220*/  SHF.R.S32.HI R15, RZ, 0x1f, R0 ;  /* 0x0000001fff0f7819 */ /* 0x000fe20000011400 */
[----:B0-----:R-:W0:Y:S03]  /*0230*/  LDC.64 R6, c[0x0][0x248] ;  /* 0x00009200ff067b82 */ /* 0x001e260000000a00 */
[----:B------:R-:W-:-:S04]  /*0240*/  LEA.HI R15, R15, R0, RZ, 0xf ;  /* 0x000000000f0f7211 */ /* 0x000fc800078f78ff */
[C---:B------:R-:W-:Y:S02]  /*0250*/  SHF.L.U32 R16, R15.reuse, 0x2, RZ ;  /* 0x000000020f107819 */ /* 0x040fe400000006ff */
[----:B------:R-:W-:Y:S02]  /*0260*/  LOP3.LUT R15, R15, 0xffff8000, RZ, 0xc0, !PT ;  /* 0xffff80000f0f7812 */ /* 0x000fe400078ec0ff */
[----:B------:R-:W-:-:S04]  /*0270*/  LOP3.LUT R16, R16, 0xfffe0000, RZ, 0xc0, !PT ;  /* 0xfffe000010107812 */ /* 0x000fc800078ec0ff */
[----:B------:R-:W-:Y:S01]  /*0280*/  IADD3 R15, R16, R0, -R15 ;  /* 0x00000000100f7210 */ /* 0x000fe20007ffe80f */
[----:B---3--:R-:W-:-:S04]  /*0290*/  IMAD.WIDE R10, R0, 0x4, R10 ;  /* 0x00000004000a7825 */ /* 0x008fc800078e020a */
[----:B0-----:R-:W-:-:S04]  /*02a0*/  IMAD.WIDE R6, R15, 0x4, R6 ;  /* 0x000000040f067825 */ /* 0x001fc800078e0206 */
[----:B--2---:R-:W-:-:S04]  /*02b0*/  FADD R18, R18, 9.9999997473787516356e-06 ;  /* 0x3727c5ac12127421 */ /* 0x004fc80000000000 */
[----:B------:R-:W0:Y:S02]  /*02c0*/  MUFU.SQRT R19, R18 ;  /* 0x0000001200137308 */ /* 0x000e240000002000 */
[C---:B0-----:R-:W-:Y:S02]  /*02d0*/  FSETP.GT.AND P0, PT, R19.reuse, 8.50705917302346158658e+37, PT ;  /* 0x7e8000001300780b */ /* 0x041fe40003f04000 */
[----:B------:R-:W-:-:S11]  /*02e0*/  FSETP.GEU.AND P1, PT, R19, 1.175494350822287508e-38, PT ;  /* 0x008000001300780b */ /* 0x000fd60003f2e000 */
[----:B------:R-:W-:-:S04]  /*02f0*/  @P0 FMUL R19, R19, 0.25 ;  /* 0x3e80000013130820 */ /* 0x000fc80000400000 */
[----:B------:R-:W-:-:S06]  /*0300*/  @!P1 FMUL R19, R19, 16777216 ;  /* 0x4b80000013139820 */ /* 0x000fcc0000400000 */
[----:B------:R-:W0:Y:S01]  /*0310*/  MUFU.RCP R19, R19 ;  /* 0x0000001300137308 */ /* 0x000e220000001000 */
[----:B------:R-:W-:Y:S01]  /*0320*/  FSEL R14, R14, 1, P0 ;  /* 0x3f8000000e0e7808 */ /* 0x000fe20000000000 */
[--C-:B-----5:R-:W-:Y:S01]  /*0330*/  FADD R4, R4, R8.reuse ;  /* 0x0000000804047221 */ /* 0x120fe20000000000 */
[----:B------:R-:W-:-:S03]  /*0340*/  FADD R5, R5, R8 ;  /* 0x0000000805057221 */ /* 0x000fc60000000000 */
[----:B------:R-:W-:Y:S01]  /*0350*/  @!P1 FMUL R14, R14, 16777216 ;  /* 0x4b8000000e0e9820 */ /* 0x000fe20000400000 */
[C---:B------:R-:W-:Y:S01]  /*0360*/  FADD R8, -R9.reuse, R4 ;  /* 0x0000000409087221 */ /* 0x040fe20000000100 */
[----:B------:R-:W-:Y:S02]  /*0370*/  FADD R9, -R9, R5 ;  /* 0x0000000509097221 */ /* 0x000fe40000000100 */
[----:B0-----:R-:W-:-:S04]  /*0380*/  FMUL R14, R19, R14 ;  /* 0x0000000e130e7220 */ /* 0x001fc80000400000 */
[-C--:B------:R-:W-:Y:S01]  /*0390*/  FMUL R8, R8, R14.reuse ;  /* 0x0000000e08087220 */ /* 0x080fe20000400000 */
[----:B------:R-:W-:-:S03]  /*03a0*/  FMUL R14, R9, R14 ;  /* 0x0000000e090e7220 */ /* 0x000fc60000400000 */
[C-C-:B----4-:R-:W-:Y:S01]  /*03b0*/  FFMA R8, R12.reuse, R8, R13.reuse ;  /* 0x000000080c087223 */ /* 0x150fe2000000000d */
[----:B------:R-:W-:-:S04]  /*03c0*/  FFMA R14, R12, R14, R13 ;  /* 0x0000000e0c0e7223 */ /* 0x000fc8000000000d */
[----:B------:R-:W-:Y:S02]  /*03d0*/  FSETP.GEU.AND P0, PT, R8, RZ, PT ;  /* 0x000000ff0800720b */ /* 0x000fe40003f0e000 */
[----:B------:R-:W-:Y:S02]  /*03e0*/  FSETP.GEU.AND P1, PT, R14, RZ, PT ;  /* 0x000000ff0e00720b */ /* 0x000fe40003f2e000 */
[----:B------:R-:W-:Y:S02]  /*03f0*/  FSEL R8, R8, RZ, P0 ;  /* 0x000000ff08087208 */ /* 0x000fe40000000000 */
[----:B------:R-:W-:Y:S01]  /*0400*/  FSEL R9, R14, RZ, P1 ;  /* 0x000000ff0e097208 */ /* 0x000fe20000800000 */
[----:B------:R-:W-:Y:S04]  /*0410*/  STG.E.64 desc[UR4][R2.64], R4 ;  /* 0x0000000402007986 */ /* 0x000fe8000c101b04 */
[----:B------:R-:W-:Y:S04]  /*0420*/  STG.E.64 desc[UR4][R10.64], R8 ;  /* 0x000000080a007986 */ /* 0x000fe8000c101b04 */
[----:B------:R-:W-:Y:S01]  /*0430*/  STG.E.64 desc[UR4][R6.64], R8 ;  /* 0x0000000806007986 */ /* 0x000fe2000c101b04 */
[----:B------:R-:W-:Y:S05]  /*0440*/  EXIT ;  /* 0x000000000000794d */ /* 0x000fea0003800000 */
.L_x_0:
[----:B------:R-:W-:-:S00]  /*0450*/  BRA `(.L_x_0) ;  /* 0xfffffffc00fc7947 */ /* 0x000fc0000383ffff */
[----:B------:R-:W-:-:S00]  /*0460*/  NOP ;  /* 0x0000000000007918 */ /* 0x000fc00000000000 */
        /* <DEDUP_REMOVED lines=9> */
.L_x_1:


//--------------------- .nv.global.init           --------------------------
	.section	.nv.global.init,"aw",@progbits
.nv.global.init:
	.type		_$_str,@object
	.size		_$_str,(_$_str_$_2 - _$_str)
_$_str:
        /*0000*/ 	.byte	0x5f, 0x5f, 0x43, 0x55, 0x44, 0x41, 0x5f, 0x46, 0x54, 0x5a, 0x00
	.type		_$_str_$_2,@object
	.size		_$_str_$_2,(.L_1 - _$_str_$_2)
_$_str_$_2:
        /*000b*/ 	.byte	0x5f, 0x5f, 0x43, 0x55, 0x44, 0x41, 0x5f, 0x50, 0x52, 0x45, 0x43, 0x5f, 0x53, 0x51, 0x52, 0x54
        /*001b*/ 	.byte	0x00
.L_1:


//--------------------- .nv.constant0.triton_poi_fused__native_batch_norm_legit_no_training_cat_convolution_relu_10 --------------------------
	.section	.nv.constant0.triton_poi_fused__native_batch_norm_legit_no_training_cat_convolution_relu_10,"a",@progbits
	.sectionflags	@""
	.align	4
.nv.constant0.triton_poi_fused__native_batch_norm_legit_no_training_cat_convolution_relu_10:
	.zero		596
